//
// Generated by NVIDIA NVVM Compiler
//
// Compiler Build ID: CL-36424714
// Cuda compilation tools, release 13.0, V13.0.88
// Based on NVVM 20.0.0
//

.version 9.0
.target sm_100
.address_size 64

	// .globl	_Z9hellocudaPi

.visible .entry _Z9hellocudaPi(
	.param .u64 .ptr .align 1 _Z9hellocudaPi_param_0
)
{
	.reg .b32 	%r<2>;
	.reg .b64 	%rd<5>;

	ld.param.u64 	%rd1, [_Z9hellocudaPi_param_0];
	cvta.to.global.u64 	%rd2, %rd1;
	mov.u32 	%r1, %tid.x;
	mul.wide.u32 	%rd3, %r1, 4;
	add.s64 	%rd4, %rd2, %rd3;
	st.global.u32 	[%rd4], %r1;
	ret;

}


// ===== COMPILED SASS (sm_100) =====

	.target	sm_100

	.elftype	@"ET_EXEC"


//--------------------- .note.nv.tkinfo           --------------------------
	.section	.note.nv.tkinfo,"",@"SHT_NOTE"
	.sectionflags	@"SHF_NOTE_NV_TKINFO"
	.tkinfo
        /*0018*/ 	.word	0x00000002
        /*0030*/ 	.string	""
        /*0030*/ 	.string	"ptxas"
        /*0030*/ 	.string	"Cuda compilation tools, release 13.0, V13.0.88"
        /*0030*/ 	.string	"Build cuda_13.0.r13.0/compiler.36424714_0"
        /*0030*/ 	.string	"-arch sm_100 -m 64 "



//--------------------- .note.nv.cuinfo           --------------------------
	.section	.note.nv.cuinfo,"",@"SHT_NOTE"
	.sectionflags	@"SHF_NOTE_NV_CUINFO"
        /*0018*/ 	.short	0x0002
        /*001a*/ 	.short	0x0064
        /*001c*/ 	.short	0x0082
	.zero		2


//--------------------- .nv.info                  --------------------------
	.section	.nv.info,"",@"SHT_CUDA_INFO"
	.align	4


	//----- nvinfo : EIATTR_REGCOUNT
	.align		4
        /*0000*/ 	.byte	0x04, 0x2f
        /*0002*/ 	.short	(.L_1 - .L_0)
	.align		4
.L_0:
        /*0004*/ 	.word	index@(_Z9hellocudaPi)
        /*0008*/ 	.word	0x00000008


	//----- nvinfo : EIATTR_FRAME_SIZE
	.align		4
.L_1:
        /*000c*/ 	.byte	0x04, 0x11
        /*000e*/ 	.short	(.L_3 - .L_2)
	.align		4
.L_2:
        /*0010*/ 	.word	index@(_Z9hellocudaPi)
        /*0014*/ 	.word	0x00000000


	//----- nvinfo : EIATTR_MIN_STACK_SIZE
	.align		4
.L_3:
        /*0018*/ 	.byte	0x04, 0x12
        /*001a*/ 	.short	(.L_5 - .L_4)
	.align		4
.L_4:
        /*001c*/ 	.word	index@(_Z9hellocudaPi)
        /*0020*/ 	.word	0x00000000
.L_5:


//--------------------- .nv.compat                --------------------------
	.section	.nv.compat,"",@"SHT_CUDA_COMPAT_INFO"
	.align	4
        /*0000*/ 	.byte	0x02, 0x09, 0x00, 0x00, 0x02, 0x02, 0x01, 0x00, 0x02, 0x05, 0x05, 0x00, 0x03, 0x07, 0x01, 0x01
        /*0010*/ 	.byte	0x02, 0x03, 0x00, 0x00, 0x02, 0x06, 0x01, 0x00, 0x04, 0x0b, 0x08, 0x00, 0x09, 0x00, 0x00, 0x00
        /*0020*/ 	.byte	0x00, 0x00, 0x00, 0x00


//--------------------- .nv.info._Z9hellocudaPi   --------------------------
	.section	.nv.info._Z9hellocudaPi,"",@"SHT_CUDA_INFO"
	.sectionflags	@""
	.align	4


	//----- nvinfo : EIATTR_CUDA_API_VERSION
	.align		4
        /*0000*/ 	.byte	0x04, 0x37
        /*0002*/ 	.short	(.L_7 - .L_6)
.L_6:
        /*0004*/ 	.word	0x00000082


	//----- nvinfo : EIATTR_KPARAM_INFO
	.align		4
.L_7:
        /*0008*/ 	.byte	0x04, 0x17
        /*000a*/ 	.short	(.L_9 - .L_8)
.L_8:
        /*000c*/ 	.word	0x00000000
        /*0010*/ 	.short	0x0000
        /*0012*/ 	.short	0x0000
        /*0014*/ 	.byte	0x00, 0xf5, 0x21, 0x00


	//----- nvinfo : EIATTR_SPARSE_MMA_MASK
	.align		4
.L_9:
        /*0018*/ 	.byte	0x03, 0x50
        /*001a*/ 	.short	0x0000


	//----- nvinfo : EIATTR_MAXREG_COUNT
	.align		4
        /*001c*/ 	.byte	0x03, 0x1b
        /*001e*/ 	.short	0x00ff


	//----- nvinfo : EIATTR_MERCURY_ISA_VERSION
	.align		4
        /*0020*/ 	.byte	0x03, 0x5f
        /*0022*/ 	.short	0x0101


	//----- nvinfo : EIATTR_VRC_CTA_INIT_COUNT
	.align		4
        /*0024*/ 	.byte	0x02, 0x4a
	.zero		1
	.zero		1


	//----- nvinfo : EIATTR_EXIT_INSTR_OFFSETS
	.align		4
        /*0028*/ 	.byte	0x04, 0x1c
        /*002a*/ 	.short	(.L_11 - .L_10)


	//   ....[0]....
.L_10:
        /*002c*/ 	.word	0x00000060


	//----- nvinfo : EIATTR_CBANK_PARAM_SIZE
	.align		4
.L_11:
        /*0030*/ 	.byte	0x03, 0x19
        /*0032*/ 	.short	0x0008


	//----- nvinfo : EIATTR_PARAM_CBANK
	.align		4
        /*0034*/ 	.byte	0x04, 0x0a
        /*0036*/ 	.short	(.L_13 - .L_12)
	.align		4
.L_12:
        /*0038*/ 	.word	index@(.nv.constant0._Z9hellocudaPi)
        /*003c*/ 	.short	0x0380
        /*003e*/ 	.short	0x0008


	//----- nvinfo : EIATTR_SW_WAR
	.align		4
.L_13:
        /*0040*/ 	.byte	0x04, 0x36
        /*0042*/ 	.short	(.L_15 - .L_14)
.L_14:
        /*0044*/ 	.word	0x00000008
.L_15:


//--------------------- .nv.callgraph             --------------------------
	.section	.nv.callgraph,"",@"SHT_CUDA_CALLGRAPH"
	.align	4
	.sectionentsize	8
	.align		4
        /*0000*/ 	.word	0x00000000
	.align		4
        /*0004*/ 	.word	0xffffffff
	.align		4
        /*0008*/ 	.word	0x00000000
	.align		4
        /*000c*/ 	.word	0xfffffffe
	.align		4
        /*0010*/ 	.word	0x00000000
	.align		4
        /*0014*/ 	.word	0xfffffffd
	.align		4
        /*0018*/ 	.word	0x00000000
	.align		4
        /*001c*/ 	.word	0xfffffffc


//--------------------- .text._Z9hellocudaPi      --------------------------
	.section	.text._Z9hellocudaPi,"ax",@progbits
	.align	128
        .global         _Z9hellocudaPi
        .type           _Z9hellocudaPi,@function
        .size           _Z9hellocudaPi,(.L_x_1 - _Z9hellocudaPi)
        .other          _Z9hellocudaPi,@"STO_CUDA_ENTRY STV_DEFAULT"
_Z9hellocudaPi:
.text._Z9hellocudaPi:
[----:B------:R-:W-:Y:S01]  /*0000*/  LDC R1, c[0x0][0x37c] ;  /* 0x0000df00ff017b82 */ /* 0x000fe20000000800 */
[----:B------:R-:W0:Y:S07]  /*0010*/  S2R R5, SR_TID.X ;  /* 0x0000000000057919 */ /* 0x000e2e0000002100 */
[----:B------:R-:W0:Y:S01]  /*0020*/  LDC.64 R2, c[0x0][0x380] ;  /* 0x0000e000ff027b82 */ /* 0x000e220000000a00 */
[----:B------:R-:W1:Y:S01]  /*0030*/  LDCU.64 UR4, c[0x0][0x358] ;  /* 0x00006b00ff0477ac */ /* 0x000e620008000a00 */
[----:B0-----:R-:W-:-:S05]  /*0040*/  IMAD.WIDE.U32 R2, R5, 0x4, R2 ;  /* 0x0000000405027825 */ /* 0x001fca00078e0002 */
[----:B-1----:R-:W-:Y:S01]  /*0050*/  STG.E desc[UR4][R2.64], R5 ;  /* 0x0000000502007986 */ /* 0x002fe2000c101904 */
[----:B------:R-:W-:Y:S05]  /*0060*/  EXIT ;  /* 0x000000000000794d */ /* 0x000fea0003800000 */
.L_x_0:
[----:B------:R-:W-:-:S00]  /*0070*/  BRA `(.L_x_0) ;  /* 0xfffffffc00fc7947 */ /* 0x000fc0000383ffff */
[----:B------:R-:W-:-:S00]  /*0080*/  NOP ;  /* 0x0000000000007918 */ /* 0x000fc00000000000 */
[----:B------:R-:W-:-:S00]  /*0090*/  NOP ;  /* 0x0000000000007918 */ /* 0x000fc00000000000 */
[----:B------:R-:W-:-:S00]  /*00a0*/  NOP ;  /* 0x0000000000007918 */ /* 0x000fc00000000000 */
[----:B------:R-:W-:-:S00]  /*00b0*/  NOP ;  /* 0x0000000000007918 */ /* 0x000fc00000000000 */
[----:B------:R-:W-:-:S00]  /*00c0*/  NOP ;  /* 0x0000000000007918 */ /* 0x000fc00000000000 */
[----:B------:R-:W-:-:S00]  /*00d0*/  NOP ;  /* 0x0000000000007918 */ /* 0x000fc00000000000 */
[----:B------:R-:W-:-:S00]  /*00e0*/  NOP ;  /* 0x0000000000007918 */ /* 0x000fc00000000000 */
[----:B------:R-:W-:-:S00]  /*00f0*/  NOP ;  /* 0x0000000000007918 */ /* 0x000fc00000000000 */
.L_x_1:


//--------------------- .nv.shared.reserved.0     --------------------------
	.section	.nv.shared.reserved.0,"aw",@nobits
	.weak		__nv_reservedSMEM_offset_0_alias
	.size		__nv_reservedSMEM_offset_0_alias, 0, 64
	.other		__nv_reservedSMEM_offset_0_alias,@"STO_CUDA_RESERVED_SHARED STV_DEFAULT"
__nv_reservedSMEM_offset_0_alias:
	.zero		0
	.zero		64


//--------------------- .nv.constant0._Z9hellocudaPi --------------------------
	.section	.nv.constant0._Z9hellocudaPi,"a",@progbits
	.sectionflags	@""
	.align	4
.nv.constant0._Z9hellocudaPi:
	.zero		904


//--------------------- SYMBOLS --------------------------

	.type		.nv.reservedSmem.offset0,@object
	.size		.nv.reservedSmem.offset0,0x4
